//
// Generated by NVIDIA NVVM Compiler
//
// Compiler Build ID: CL-36424714
// Cuda compilation tools, release 13.0, V13.0.88
// Based on NVVM 20.0.0
//

.version 9.0
.target sm_100
.address_size 64

	// .globl	_Z4somaPfS_S_

.visible .entry _Z4somaPfS_S_(
	.param .u64 .ptr .align 1 _Z4somaPfS_S__param_0,
	.param .u64 .ptr .align 1 _Z4somaPfS_S__param_1,
	.param .u64 .ptr .align 1 _Z4somaPfS_S__param_2
)
{
	.reg .pred 	%p<2>;
	.reg .b32 	%r<10>;
	.reg .b32 	%f<4>;
	.reg .b64 	%rd<11>;

	ld.param.u64 	%rd1, [_Z4somaPfS_S__param_0];
	ld.param.u64 	%rd2, [_Z4somaPfS_S__param_1];
	ld.param.u64 	%rd3, [_Z4somaPfS_S__param_2];
	mov.u32 	%r2, %ctaid.x;
	mov.u32 	%r3, %ntid.x;
	mov.u32 	%r4, %tid.x;
	mad.lo.s32 	%r5, %r2, %r3, %r4;
	mov.u32 	%r6, %ctaid.y;
	mov.u32 	%r7, %ntid.y;
	mov.u32 	%r8, %tid.y;
	mad.lo.s32 	%r9, %r6, %r7, %r8;
	mad.lo.s32 	%r1, %r9, 3, %r5;
	setp.gt.s32 	%p1, %r1, 8;
	@%p1 bra 	$L__BB0_2;
	cvta.to.global.u64 	%rd4, %rd1;
	cvta.to.global.u64 	%rd5, %rd2;
	cvta.to.global.u64 	%rd6, %rd3;
	mul.wide.s32 	%rd7, %r1, 4;
	add.s64 	%rd8, %rd4, %rd7;
	ld.global.f32 	%f1, [%rd8];
	add.s64 	%rd9, %rd5, %rd7;
	ld.global.f32 	%f2, [%rd9];
	add.f32 	%f3, %f1, %f2;
	add.s64 	%rd10, %rd6, %rd7;
	st.global.f32 	[%rd10], %f3;
$L__BB0_2:
	ret;

}
	// .globl	_Z10vector_addPiS_S_
.visible .entry _Z10vector_addPiS_S_(
	.param .u64 .ptr .align 1 _Z10vector_addPiS_S__param_0,
	.param .u64 .ptr .align 1 _Z10vector_addPiS_S__param_1,
	.param .u64 .ptr .align 1 _Z10vector_addPiS_S__param_2
)
{
	.reg .pred 	%p<2>;
	.reg .b32 	%r<8>;
	.reg .b64 	%rd<11>;

	ld.param.u64 	%rd1, [_Z10vector_addPiS_S__param_0];
	ld.param.u64 	%rd2, [_Z10vector_addPiS_S__param_1];
	ld.param.u64 	%rd3, [_Z10vector_addPiS_S__param_2];
	mov.u32 	%r2, %ctaid.x;
	mov.u32 	%r3, %ntid.x;
	mov.u32 	%r4, %tid.x;
	mad.lo.s32 	%r1, %r2, %r3, %r4;
	setp.gt.s32 	%p1, %r1, 1023;
	@%p1 bra 	$L__BB1_2;
	cvta.to.global.u64 	%rd4, %rd1;
	cvta.to.global.u64 	%rd5, %rd2;
	cvta.to.global.u64 	%rd6, %rd3;
	mul.wide.s32 	%rd7, %r1, 4;
	add.s64 	%rd8, %rd4, %rd7;
	ld.global.u32 	%r5, [%rd8];
	add.s64 	%rd9, %rd5, %rd7;
	ld.global.u32 	%r6, [%rd9];
	add.s32 	%r7, %r6, %r5;
	add.s64 	%rd10, %rd6, %rd7;
	st.global.u32 	[%rd10], %r7;
$L__BB1_2:
	ret;

}


// ===== COMPILED SASS (sm_100) =====

	.target	sm_100

	.elftype	@"ET_EXEC"


//--------------------- .note.nv.tkinfo           --------------------------
	.section	.note.nv.tkinfo,"",@"SHT_NOTE"
	.sectionflags	@"SHF_NOTE_NV_TKINFO"
	.tkinfo
        /*0018*/ 	.word	0x00000002
        /*0030*/ 	.string	""
        /*0030*/ 	.string	"ptxas"
        /*0030*/ 	.string	"Cuda compilation tools, release 13.0, V13.0.88"
        /*0030*/ 	.string	"Build cuda_13.0.r13.0/compiler.36424714_0"
        /*0030*/ 	.string	"-arch sm_100 -m 64 "



//--------------------- .note.nv.cuinfo           --------------------------
	.section	.note.nv.cuinfo,"",@"SHT_NOTE"
	.sectionflags	@"SHF_NOTE_NV_CUINFO"
        /*0018*/ 	.short	0x0002
        /*001a*/ 	.short	0x0064
        /*001c*/ 	.short	0x0082
	.zero		2


//--------------------- .nv.info                  --------------------------
	.section	.nv.info,"",@"SHT_CUDA_INFO"
	.align	4


	//----- nvinfo : EIATTR_REGCOUNT
	.align		4
        /*0000*/ 	.byte	0x04, 0x2f
        /*0002*/ 	.short	(.L_1 - .L_0)
	.align		4
.L_0:
        /*0004*/ 	.word	index@(_Z4somaPfS_S_)
        /*0008*/ 	.word	0x0000000c


	//----- nvinfo : EIATTR_FRAME_SIZE
	.align		4
.L_1:
        /*000c*/ 	.byte	0x04, 0x11
        /*000e*/ 	.short	(.L_3 - .L_2)
	.align		4
.L_2:
        /*0010*/ 	.word	index@(_Z4somaPfS_S_)
        /*0014*/ 	.word	0x00000000


	//----- nvinfo : EIATTR_REGCOUNT
	.align		4
.L_3:
        /*0018*/ 	.byte	0x04, 0x2f
        /*001a*/ 	.short	(.L_5 - .L_4)
	.align		4
.L_4:
        /*001c*/ 	.word	index@(_Z10vector_addPiS_S_)
        /*0020*/ 	.word	0x0000000c


	//----- nvinfo : EIATTR_FRAME_SIZE
	.align		4
.L_5:
        /*0024*/ 	.byte	0x04, 0x11
        /*0026*/ 	.short	(.L_7 - .L_6)
	.align		4
.L_6:
        /*0028*/ 	.word	index@(_Z10vector_addPiS_S_)
        /*002c*/ 	.word	0x00000000


	//----- nvinfo : EIATTR_MIN_STACK_SIZE
	.align		4
.L_7:
        /*0030*/ 	.byte	0x04, 0x12
        /*0032*/ 	.short	(.L_9 - .L_8)
	.align		4
.L_8:
        /*0034*/ 	.word	index@(_Z10vector_addPiS_S_)
        /*0038*/ 	.word	0x00000000


	//----- nvinfo : EIATTR_MIN_STACK_SIZE
	.align		4
.L_9:
        /*003c*/ 	.byte	0x04, 0x12
        /*003e*/ 	.short	(.L_11 - .L_10)
	.align		4
.L_10:
        /*0040*/ 	.word	index@(_Z4somaPfS_S_)
        /*0044*/ 	.word	0x00000000
.L_11:


//--------------------- .nv.compat                --------------------------
	.section	.nv.compat,"",@"SHT_CUDA_COMPAT_INFO"
	.align	4
        /*0000*/ 	.byte	0x02, 0x09, 0x00, 0x00, 0x02, 0x02, 0x01, 0x00, 0x02, 0x05, 0x05, 0x00, 0x03, 0x07, 0x01, 0x01
        /*0010*/ 	.byte	0x02, 0x03, 0x00, 0x00, 0x02, 0x06, 0x01, 0x00, 0x04, 0x0b, 0x08, 0x00, 0x09, 0x00, 0x00, 0x00
        /*0020*/ 	.byte	0x00, 0x00, 0x00, 0x00


//--------------------- .nv.info._Z10vector_addPiS_S_ --------------------------
	.section	.nv.info._Z10vector_addPiS_S_,"",@"SHT_CUDA_INFO"
	.sectionflags	@""
	.align	4


	//----- nvinfo : EIATTR_CUDA_API_VERSION
	.align		4
        /*0000*/ 	.byte	0x04, 0x37
        /*0002*/ 	.short	(.L_13 - .L_12)
.L_12:
        /*0004*/ 	.word	0x00000082


	//----- nvinfo : EIATTR_KPARAM_INFO
	.align		4
.L_13:
        /*0008*/ 	.byte	0x04, 0x17
        /*000a*/ 	.short	(.L_15 - .L_14)
.L_14:
        /*000c*/ 	.word	0x00000000
        /*0010*/ 	.short	0x0002
        /*0012*/ 	.short	0x0010
        /*0014*/ 	.byte	0x00, 0xf5, 0x21, 0x00


	//----- nvinfo : EIATTR_KPARAM_INFO
	.align		4
.L_15:
        /*0018*/ 	.byte	0x04, 0x17
        /*001a*/ 	.short	(.L_17 - .L_16)
.L_16:
        /*001c*/ 	.word	0x00000000
        /*0020*/ 	.short	0x0001
        /*0022*/ 	.short	0x0008
        /*0024*/ 	.byte	0x00, 0xf5, 0x21, 0x00


	//----- nvinfo : EIATTR_KPARAM_INFO
	.align		4
.L_17:
        /*0028*/ 	.byte	0x04, 0x17
        /*002a*/ 	.short	(.L_19 - .L_18)
.L_18:
        /*002c*/ 	.word	0x00000000
        /*0030*/ 	.short	0x0000
        /*0032*/ 	.short	0x0000
        /*0034*/ 	.byte	0x00, 0xf5, 0x21, 0x00


	//----- nvinfo : EIATTR_SPARSE_MMA_MASK
	.align		4
.L_19:
        /*0038*/ 	.byte	0x03, 0x50
        /*003a*/ 	.short	0x0000


	//----- nvinfo : EIATTR_MAXREG_COUNT
	.align		4
        /*003c*/ 	.byte	0x03, 0x1b
        /*003e*/ 	.short	0x00ff


	//----- nvinfo : EIATTR_MERCURY_ISA_VERSION
	.align		4
        /*0040*/ 	.byte	0x03, 0x5f
        /*0042*/ 	.short	0x0101


	//----- nvinfo : EIATTR_VRC_CTA_INIT_COUNT
	.align		4
        /*0044*/ 	.byte	0x02, 0x4a
	.zero		1
	.zero		1


	//----- nvinfo : EIATTR_EXIT_INSTR_OFFSETS
	.align		4
        /*0048*/ 	.byte	0x04, 0x1c
        /*004a*/ 	.short	(.L_21 - .L_20)


	//   ....[0]....
.L_20:
        /*004c*/ 	.word	0x00000060


	//   ....[1]....
        /*0050*/ 	.word	0x00000120


	//----- nvinfo : EIATTR_CBANK_PARAM_SIZE
	.align		4
.L_21:
        /*0054*/ 	.byte	0x03, 0x19
        /*0056*/ 	.short	0x0018


	//----- nvinfo : EIATTR_PARAM_CBANK
	.align		4
        /*0058*/ 	.byte	0x04, 0x0a
        /*005a*/ 	.short	(.L_23 - .L_22)
	.align		4
.L_22:
        /*005c*/ 	.word	index@(.nv.constant0._Z10vector_addPiS_S_)
        /*0060*/ 	.short	0x0380
        /*0062*/ 	.short	0x0018


	//----- nvinfo : EIATTR_SW_WAR
	.align		4
.L_23:
        /*0064*/ 	.byte	0x04, 0x36
        /*0066*/ 	.short	(.L_25 - .L_24)
.L_24:
        /*0068*/ 	.word	0x00000008
.L_25:


//--------------------- .nv.info._Z4somaPfS_S_    --------------------------
	.section	.nv.info._Z4somaPfS_S_,"",@"SHT_CUDA_INFO"
	.sectionflags	@""
	.align	4


	//----- nvinfo : EIATTR_CUDA_API_VERSION
	.align		4
        /*0000*/ 	.byte	0x04, 0x37
        /*0002*/ 	.short	(.L_27 - .L_26)
.L_26:
        /*0004*/ 	.word	0x00000082


	//----- nvinfo : EIATTR_KPARAM_INFO
	.align		4
.L_27:
        /*0008*/ 	.byte	0x04, 0x17
        /*000a*/ 	.short	(.L_29 - .L_28)
.L_28:
        /*000c*/ 	.word	0x00000000
        /*0010*/ 	.short	0x0002
        /*0012*/ 	.short	0x0010
        /*0014*/ 	.byte	0x00, 0xf5, 0x21, 0x00


	//----- nvinfo : EIATTR_KPARAM_INFO
	.align		4
.L_29:
        /*0018*/ 	.byte	0x04, 0x17
        /*001a*/ 	.short	(.L_31 - .L_30)
.L_30:
        /*001c*/ 	.word	0x00000000
        /*0020*/ 	.short	0x0001
        /*0022*/ 	.short	0x0008
        /*0024*/ 	.byte	0x00, 0xf5, 0x21, 0x00


	//----- nvinfo : EIATTR_KPARAM_INFO
	.align		4
.L_31:
        /*0028*/ 	.byte	0x04, 0x17
        /*002a*/ 	.short	(.L_33 - .L_32)
.L_32:
        /*002c*/ 	.word	0x00000000
        /*0030*/ 	.short	0x0000
        /*0032*/ 	.short	0x0000
        /*0034*/ 	.byte	0x00, 0xf5, 0x21, 0x00


	//----- nvinfo : EIATTR_SPARSE_MMA_MASK
	.align		4
.L_33:
        /*0038*/ 	.byte	0x03, 0x50
        /*003a*/ 	.short	0x0000


	//----- nvinfo : EIATTR_MAXREG_COUNT
	.align		4
        /*003c*/ 	.byte	0x03, 0x1b
        /*003e*/ 	.short	0x00ff


	//----- nvinfo : EIATTR_MERCURY_ISA_VERSION
	.align		4
        /*0040*/ 	.byte	0x03, 0x5f
        /*0042*/ 	.short	0x0101


	//----- nvinfo : EIATTR_VRC_CTA_INIT_COUNT
	.align		4
        /*0044*/ 	.byte	0x02, 0x4a
	.zero		1
	.zero		1


	//----- nvinfo : EIATTR_EXIT_INSTR_OFFSETS
	.align		4
        /*0048*/ 	.byte	0x04, 0x1c
        /*004a*/ 	.short	(.L_35 - .L_34)


	//   ....[0]....
.L_34:
        /*004c*/ 	.word	0x000000b0


	//   ....[1]....
        /*0050*/ 	.word	0x00000170


	//----- nvinfo : EIATTR_CBANK_PARAM_SIZE
	.align		4
.L_35:
        /*0054*/ 	.byte	0x03, 0x19
        /*0056*/ 	.short	0x0018


	//----- nvinfo : EIATTR_PARAM_CBANK
	.align		4
        /*0058*/ 	.byte	0x04, 0x0a
        /*005a*/ 	.short	(.L_37 - .L_36)
	.align		4
.L_36:
        /*005c*/ 	.word	index@(.nv.constant0._Z4somaPfS_S_)
        /*0060*/ 	.short	0x0380
        /*0062*/ 	.short	0x0018


	//----- nvinfo : EIATTR_SW_WAR
	.align		4
.L_37:
        /*0064*/ 	.byte	0x04, 0x36
        /*0066*/ 	.short	(.L_39 - .L_38)
.L_38:
        /*0068*/ 	.word	0x00000008
.L_39:


//--------------------- .nv.callgraph             --------------------------
	.section	.nv.callgraph,"",@"SHT_CUDA_CALLGRAPH"
	.align	4
	.sectionentsize	8
	.align		4
        /*0000*/ 	.word	0x00000000
	.align		4
        /*0004*/ 	.word	0xffffffff
	.align		4
        /*0008*/ 	.word	0x00000000
	.align		4
        /*000c*/ 	.word	0xfffffffe
	.align		4
        /*0010*/ 	.word	0x00000000
	.align		4
        /*0014*/ 	.word	0xfffffffd
	.align		4
        /*0018*/ 	.word	0x00000000
	.align		4
        /*001c*/ 	.word	0xfffffffc


//--------------------- .text._Z10vector_addPiS_S_ --------------------------
	.section	.text._Z10vector_addPiS_S_,"ax",@progbits
	.align	128
        .global         _Z10vector_addPiS_S_
        .type           _Z10vector_addPiS_S_,@function
        .size           _Z10vector_addPiS_S_,(.L_x_2 - _Z10vector_addPiS_S_)
        .other          _Z10vector_addPiS_S_,@"STO_CUDA_ENTRY STV_DEFAULT"
_Z10vector_addPiS_S_:
.text._Z10vector_addPiS_S_:
[----:B------:R-:W-:Y:S01]  /*0000*/  LDC R1, c[0x0][0x37c] ;  /* 0x0000df00ff017b82 */ /* 0x000fe20000000800 */
[----:B------:R-:W0:Y:S07]  /*0010*/  S2R R0, SR_TID.X ;  /* 0x0000000000007919 */ /* 0x000e2e0000002100 */
[----:B------:R-:W0:Y:S08]  /*0020*/  S2UR UR4, SR_CTAID.X ;  /* 0x00000000000479c3 */ /* 0x000e300000002500 */
[----:B------:R-:W0:Y:S02]  /*0030*/  LDC R9, c[0x0][0x360] ;  /* 0x0000d800ff097b82 */ /* 0x000e240000000800 */
[----:B0-----:R-:W-:-:S05]  /*0040*/  IMAD R9, R9, UR4, R0 ;  /* 0x0000000409097c24 */ /* 0x001fca000f8e0200 */
[----:B------:R-:W-:-:S13]  /*0050*/  ISETP.GT.AND P0, PT, R9, 0x3ff, PT ;  /* 0x000003ff0900780c */ /* 0x000fda0003f04270 */
[----:B------:R-:W-:Y:S05]  /*0060*/  @P0 EXIT ;  /* 0x000000000000094d */ /* 0x000fea0003800000 */
[----:B------:R-:W0:Y:S01]  /*0070*/  LDC.64 R2, c[0x0][0x380] ;  /* 0x0000e000ff027b82 */ /* 0x000e220000000a00 */
[----:B------:R-:W1:Y:S07]  /*0080*/  LDCU.64 UR4, c[0x0][0x358] ;  /* 0x00006b00ff0477ac */ /* 0x000e6e0008000a00 */
[----:B------:R-:W2:Y:S08]  /*0090*/  LDC.64 R4, c[0x0][0x388] ;  /* 0x0000e200ff047b82 */ /* 0x000eb00000000a00 */
[----:B------:R-:W3:Y:S01]  /*00a0*/  LDC.64 R6, c[0x0][0x390] ;  /* 0x0000e400ff067b82 */ /* 0x000ee20000000a00 */
[----:B0-----:R-:W-:-:S06]  /*00b0*/  IMAD.WIDE R2, R9, 0x4, R2 ;  /* 0x0000000409027825 */ /* 0x001fcc00078e0202 */
[----:B-1----:R-:W4:Y:S01]  /*00c0*/  LDG.E R2, desc[UR4][R2.64] ;  /* 0x0000000402027981 */ /* 0x002f22000c1e1900 */
[----:B--2---:R-:W-:-:S06]  /*00d0*/  IMAD.WIDE R4, R9, 0x4, R4 ;  /* 0x0000000409047825 */ /* 0x004fcc00078e0204 */
[----:B------:R-:W4:Y:S01]  /*00e0*/  LDG.E R5, desc[UR4][R4.64] ;  /* 0x0000000404057981 */ /* 0x000f22000c1e1900 */
[----:B---3--:R-:W-:Y:S01]  /*00f0*/  IMAD.WIDE R6, R9, 0x4, R6 ;  /* 0x0000000409067825 */ /* 0x008fe200078e0206 */
[----:B----4-:R-:W-:-:S05]  /*0100*/  IADD3 R9, PT, PT, R2, R5, RZ ;  /* 0x0000000502097210 */ /* 0x010fca0007ffe0ff */
[----:B------:R-:W-:Y:S01]  /*0110*/  STG.E desc[UR4][R6.64], R9 ;  /* 0x0000000906007986 */ /* 0x000fe2000c101904 */
[----:B------:R-:W-:Y:S05]  /*0120*/  EXIT ;  /* 0x000000000000794d */ /* 0x000fea0003800000 */
.L_x_0:
[----:B------:R-:W-:-:S00]  /*0130*/  BRA `(.L_x_0) ;  /* 0xfffffffc00fc7947 */ /* 0x000fc0000383ffff */
[----:B------:R-:W-:-:S00]  /*0140*/  NOP ;  /* 0x0000000000007918 */ /* 0x000fc00000000000 */
        /* <DEDUP_REMOVED lines=11> */
.L_x_2:


//--------------------- .text._Z4somaPfS_S_       --------------------------
	.section	.text._Z4somaPfS_S_,"ax",@progbits
	.align	128
        .global         _Z4somaPfS_S_
        .type           _Z4somaPfS_S_,@function
        .size           _Z4somaPfS_S_,(.L_x_3 - _Z4somaPfS_S_)
        .other          _Z4somaPfS_S_,@"STO_CUDA_ENTRY STV_DEFAULT"
_Z4somaPfS_S_:
.text._Z4somaPfS_S_:
[----:B------:R-:W-:Y:S01]  /*0000*/  LDC R1, c[0x0][0x37c] ;  /* 0x0000df00ff017b82 */ /* 0x000fe20000000800 */
[----:B------:R-:W0:Y:S07]  /*0010*/  S2R R3, SR_TID.X ;  /* 0x0000000000037919 */ /* 0x000e2e0000002100 */
[----:B------:R-:W0:Y:S01]  /*0020*/  S2UR UR4, SR_CTAID.X ;  /* 0x00000000000479c3 */ /* 0x000e220000002500 */
[----:B------:R-:W1:Y:S07]  /*0030*/  S2R R5, SR_TID.Y ;  /* 0x0000000000057919 */ /* 0x000e6e0000002200 */
[----:B------:R-:W0:Y:S08]  /*0040*/  LDC R0, c[0x0][0x360] ;  /* 0x0000d800ff007b82 */ /* 0x000e300000000800 */
[----:B------:R-:W1:Y:S08]  /*0050*/  S2UR UR5, SR_CTAID.Y ;  /* 0x00000000000579c3 */ /* 0x000e700000002600 */
[----:B------:R-:W1:Y:S01]  /*0060*/  LDC R2, c[0x0][0x364] ;  /* 0x0000d900ff027b82 */ /* 0x000e620000000800 */
[----:B0-----:R-:W-:-:S02]  /*0070*/  IMAD R0, R0, UR4, R3 ;  /* 0x0000000400007c24 */ /* 0x001fc4000f8e0203 */
[----:B-1----:R-:W-:-:S04]  /*0080*/  IMAD R3, R2, UR5, R5 ;  /* 0x0000000502037c24 */ /* 0x002fc8000f8e0205 */
[----:B------:R-:W-:-:S05]  /*0090*/  IMAD R9, R3, 0x3, R0 ;  /* 0x0000000303097824 */ /* 0x000fca00078e0200 */
        /* <DEDUP_REMOVED lines=10> */
[----:B---3--:R-:W-:-:S04]  /*0140*/  IMAD.WIDE R6, R9, 0x4, R6 ;  /* 0x0000000409067825 */ /* 0x008fc800078e0206 */
[----:B----4-:R-:W-:-:S05]  /*0150*/  FADD R9, R2, R5 ;  /* 0x0000000502097221 */ /* 0x010fca0000000000 */
[----:B------:R-:W-:Y:S01]  /*0160*/  STG.E desc[UR4][R6.64], R9 ;  /* 0x0000000906007986 */ /* 0x000fe2000c101904 */
[----:B------:R-:W-:Y:S05]  /*0170*/  EXIT ;  /* 0x000000000000794d */ /* 0x000fea0003800000 */
.L_x_1:
        /* <DEDUP_REMOVED lines=16> */
.L_x_3:


//--------------------- .nv.shared.reserved.0     --------------------------
	.section	.nv.shared.reserved.0,"aw",@nobits
	.weak		__nv_reservedSMEM_offset_0_alias
	.size		__nv_reservedSMEM_offset_0_alias, 0, 64
	.other		__nv_reservedSMEM_offset_0_alias,@"STO_CUDA_RESERVED_SHARED STV_DEFAULT"
__nv_reservedSMEM_offset_0_alias:
	.zero		0
	.zero		64


//--------------------- .nv.constant0._Z10vector_addPiS_S_ --------------------------
	.section	.nv.constant0._Z10vector_addPiS_S_,"a",@progbits
	.sectionflags	@""
	.align	4
.nv.constant0._Z10vector_addPiS_S_:
	.zero		920


//--------------------- .nv.constant0._Z4somaPfS_S_ --------------------------
	.section	.nv.constant0._Z4somaPfS_S_,"a",@progbits
	.sectionflags	@""
	.align	4
.nv.constant0._Z4somaPfS_S_:
	.zero		920


//--------------------- SYMBOLS --------------------------

	.type		.nv.reservedSmem.offset0,@object
	.size		.nv.reservedSmem.offset0,0x4
